//
// Generated by NVIDIA NVVM Compiler
//
// Compiler Build ID: CL-36424714
// Cuda compilation tools, release 13.0, V13.0.88
// Based on NVVM 20.0.0
//

.version 9.0
.target sm_100
.address_size 64

	// .globl	_Z14softmax_kernelPfPKfii
.extern .shared .align 16 .b8 shared[];

.visible .entry _Z14softmax_kernelPfPKfii(
	.param .u64 .ptr .align 1 _Z14softmax_kernelPfPKfii_param_0,
	.param .u64 .ptr .align 1 _Z14softmax_kernelPfPKfii_param_1,
	.param .u32 _Z14softmax_kernelPfPKfii_param_2,
	.param .u32 _Z14softmax_kernelPfPKfii_param_3
)
{
	.reg .pred 	%p<15>;
	.reg .b32 	%r<34>;
	.reg .b32 	%f<51>;
	.reg .b64 	%rd<12>;

	ld.param.u64 	%rd3, [_Z14softmax_kernelPfPKfii_param_0];
	ld.param.u64 	%rd4, [_Z14softmax_kernelPfPKfii_param_1];
	ld.param.u32 	%r15, [_Z14softmax_kernelPfPKfii_param_3];
	cvta.to.global.u64 	%rd1, %rd4;
	mov.u32 	%r33, %tid.x;
	mov.u32 	%r2, %ntid.x;
	mul.lo.s32 	%r3, %r15, %r2;
	setp.ge.s32 	%p1, %r33, %r15;
	mov.f32 	%f48, 0fFF800000;
	@%p1 bra 	$L__BB0_3;
	mov.f32 	%f48, 0fFF800000;
	mov.u32 	%r29, %r33;
$L__BB0_2:
	add.s32 	%r16, %r29, %r3;
	mul.wide.s32 	%rd5, %r16, 4;
	add.s64 	%rd6, %rd1, %rd5;
	ld.global.f32 	%f12, [%rd6];
	setp.gt.f32 	%p2, %f12, %f48;
	selp.f32 	%f48, %f12, %f48, %p2;
	add.s32 	%r29, %r29, %r2;
	setp.lt.s32 	%p3, %r29, %r15;
	@%p3 bra 	$L__BB0_2;
$L__BB0_3:
	shl.b32 	%r17, %r33, 2;
	mov.u32 	%r18, shared;
	add.s32 	%r6, %r18, %r17;
	st.shared.f32 	[%r6], %f48;
	bar.sync 	0;
	setp.lt.u32 	%p4, %r2, 2;
	@%p4 bra 	$L__BB0_9;
	mov.u32 	%r30, %r2;
$L__BB0_5:
	mov.u32 	%r7, %r30;
	shr.u32 	%r30, %r7, 1;
	setp.ge.u32 	%p5, %r33, %r30;
	@%p5 bra 	$L__BB0_8;
	shl.b32 	%r19, %r30, 2;
	add.s32 	%r20, %r6, %r19;
	ld.shared.f32 	%f4, [%r20];
	ld.shared.f32 	%f13, [%r6];
	setp.leu.f32 	%p6, %f4, %f13;
	@%p6 bra 	$L__BB0_8;
	st.shared.f32 	[%r6], %f4;
$L__BB0_8:
	bar.sync 	0;
	setp.gt.u32 	%p7, %r7, 3;
	@%p7 bra 	$L__BB0_5;
$L__BB0_9:
	setp.ge.s32 	%p8, %r33, %r15;
	ld.shared.f32 	%f5, [shared];
	bar.sync 	0;
	mov.f32 	%f50, 0f00000000;
	@%p8 bra 	$L__BB0_12;
	mov.f32 	%f50, 0f00000000;
	mov.u32 	%r31, %r33;
$L__BB0_11:
	add.s32 	%r21, %r31, %r3;
	mul.wide.s32 	%rd7, %r21, 4;
	add.s64 	%rd8, %rd1, %rd7;
	ld.global.f32 	%f16, [%rd8];
	sub.f32 	%f17, %f16, %f5;
	fma.rn.f32 	%f18, %f17, 0f3BBB989D, 0f3F000000;
	cvt.sat.f32.f32 	%f19, %f18;
	mov.f32 	%f20, 0f4B400001;
	mov.f32 	%f21, 0f437C0000;
	fma.rm.f32 	%f22, %f19, %f21, %f20;
	add.f32 	%f23, %f22, 0fCB40007F;
	neg.f32 	%f24, %f23;
	fma.rn.f32 	%f25, %f17, 0f3FB8AA3B, %f24;
	fma.rn.f32 	%f26, %f17, 0f32A57060, %f25;
	mov.b32 	%r22, %f22;
	shl.b32 	%r23, %r22, 23;
	mov.b32 	%f27, %r23;
	ex2.approx.ftz.f32 	%f28, %f26;
	fma.rn.f32 	%f50, %f28, %f27, %f50;
	add.s32 	%r31, %r31, %r2;
	setp.lt.s32 	%p9, %r31, %r15;
	@%p9 bra 	$L__BB0_11;
$L__BB0_12:
	setp.lt.u32 	%p10, %r2, 2;
	st.shared.f32 	[%r6], %f50;
	bar.sync 	0;
	@%p10 bra 	$L__BB0_17;
	mov.u32 	%r32, %r2;
$L__BB0_14:
	shr.u32 	%r12, %r32, 1;
	setp.ge.u32 	%p11, %r33, %r12;
	@%p11 bra 	$L__BB0_16;
	shl.b32 	%r24, %r12, 2;
	add.s32 	%r25, %r6, %r24;
	ld.shared.f32 	%f29, [%r25];
	ld.shared.f32 	%f30, [%r6];
	add.f32 	%f31, %f29, %f30;
	st.shared.f32 	[%r6], %f31;
$L__BB0_16:
	bar.sync 	0;
	setp.gt.u32 	%p12, %r32, 3;
	mov.u32 	%r32, %r12;
	@%p12 bra 	$L__BB0_14;
$L__BB0_17:
	setp.ge.s32 	%p13, %r33, %r15;
	ld.shared.f32 	%f9, [shared];
	bar.sync 	0;
	@%p13 bra 	$L__BB0_20;
	cvta.to.global.u64 	%rd2, %rd3;
$L__BB0_19:
	add.s32 	%r26, %r33, %r3;
	mul.wide.s32 	%rd9, %r26, 4;
	add.s64 	%rd10, %rd1, %rd9;
	ld.global.f32 	%f32, [%rd10];
	sub.f32 	%f33, %f32, %f5;
	fma.rn.f32 	%f34, %f33, 0f3BBB989D, 0f3F000000;
	cvt.sat.f32.f32 	%f35, %f34;
	mov.f32 	%f36, 0f4B400001;
	mov.f32 	%f37, 0f437C0000;
	fma.rm.f32 	%f38, %f35, %f37, %f36;
	add.f32 	%f39, %f38, 0fCB40007F;
	neg.f32 	%f40, %f39;
	fma.rn.f32 	%f41, %f33, 0f3FB8AA3B, %f40;
	fma.rn.f32 	%f42, %f33, 0f32A57060, %f41;
	mov.b32 	%r27, %f38;
	shl.b32 	%r28, %r27, 23;
	mov.b32 	%f43, %r28;
	ex2.approx.ftz.f32 	%f44, %f42;
	mul.f32 	%f45, %f44, %f43;
	div.rn.f32 	%f46, %f45, %f9;
	add.s64 	%rd11, %rd2, %rd9;
	st.global.f32 	[%rd11], %f46;
	add.s32 	%r33, %r33, %r2;
	setp.lt.s32 	%p14, %r33, %r15;
	@%p14 bra 	$L__BB0_19;
$L__BB0_20:
	ret;

}


// ===== COMPILED SASS (sm_100) =====

	.target	sm_100

	.elftype	@"ET_EXEC"


//--------------------- .note.nv.tkinfo           --------------------------
	.section	.note.nv.tkinfo,"",@"SHT_NOTE"
	.sectionflags	@"SHF_NOTE_NV_TKINFO"
	.tkinfo
        /*0018*/ 	.word	0x00000002
        /*0030*/ 	.string	""
        /*0030*/ 	.string	"ptxas"
        /*0030*/ 	.string	"Cuda compilation tools, release 13.0, V13.0.88"
        /*0030*/ 	.string	"Build cuda_13.0.r13.0/compiler.36424714_0"
        /*0030*/ 	.string	"-arch sm_100 -m 64 "



//--------------------- .note.nv.cuinfo           --------------------------
	.section	.note.nv.cuinfo,"",@"SHT_NOTE"
	.sectionflags	@"SHF_NOTE_NV_CUINFO"
        /*0018*/ 	.short	0x0002
        /*001a*/ 	.short	0x0064
        /*001c*/ 	.short	0x0082
	.zero		2


//--------------------- .nv.info                  --------------------------
	.section	.nv.info,"",@"SHT_CUDA_INFO"
	.align	4


	//----- nvinfo : EIATTR_REGCOUNT
	.align		4
        /*0000*/ 	.byte	0x04, 0x2f
        /*0002*/ 	.short	(.L_1 - .L_0)
	.align		4
.L_0:
        /*0004*/ 	.word	index@(_Z14softmax_kernelPfPKfii)
        /*0008*/ 	.word	0x00000016


	//----- nvinfo : EIATTR_FRAME_SIZE
	.align		4
.L_1:
        /*000c*/ 	.byte	0x04, 0x11
        /*000e*/ 	.short	(.L_3 - .L_2)
	.align		4
.L_2:
        /*0010*/ 	.word	index@($__internal_0_$__cuda_sm3x_div_rn_noftz_f32_slowpath)
        /*0014*/ 	.word	0x00000000


	//----- nvinfo : EIATTR_FRAME_SIZE
	.align		4
.L_3:
        /*0018*/ 	.byte	0x04, 0x11
        /*001a*/ 	.short	(.L_5 - .L_4)
	.align		4
.L_4:
        /*001c*/ 	.word	index@(_Z14softmax_kernelPfPKfii)
        /*0020*/ 	.word	0x00000000


	//----- nvinfo : EIATTR_MIN_STACK_SIZE
	.align		4
.L_5:
        /*0024*/ 	.byte	0x04, 0x12
        /*0026*/ 	.short	(.L_7 - .L_6)
	.align		4
.L_6:
        /*0028*/ 	.word	index@(_Z14softmax_kernelPfPKfii)
        /*002c*/ 	.word	0x00000000
.L_7:


//--------------------- .nv.compat                --------------------------
	.section	.nv.compat,"",@"SHT_CUDA_COMPAT_INFO"
	.align	4
        /*0000*/ 	.byte	0x02, 0x09, 0x00, 0x00, 0x02, 0x02, 0x01, 0x00, 0x02, 0x05, 0x05, 0x00, 0x03, 0x07, 0x01, 0x01
        /*0010*/ 	.byte	0x02, 0x03, 0x00, 0x00, 0x02, 0x06, 0x01, 0x00, 0x04, 0x0b, 0x08, 0x00, 0x01, 0x00, 0x00, 0x00
        /*0020*/ 	.byte	0x00, 0x00, 0x00, 0x00


//--------------------- .nv.info._Z14softmax_kernelPfPKfii --------------------------
	.section	.nv.info._Z14softmax_kernelPfPKfii,"",@"SHT_CUDA_INFO"
	.sectionflags	@""
	.align	4


	//----- nvinfo : EIATTR_CUDA_API_VERSION
	.align		4
        /*0000*/ 	.byte	0x04, 0x37
        /*0002*/ 	.short	(.L_9 - .L_8)
.L_8:
        /*0004*/ 	.word	0x00000082


	//----- nvinfo : EIATTR_KPARAM_INFO
	.align		4
.L_9:
        /*0008*/ 	.byte	0x04, 0x17
        /*000a*/ 	.short	(.L_11 - .L_10)
.L_10:
        /*000c*/ 	.word	0x00000000
        /*0010*/ 	.short	0x0003
        /*0012*/ 	.short	0x0014
        /*0014*/ 	.byte	0x00, 0xf0, 0x11, 0x00


	//----- nvinfo : EIATTR_KPARAM_INFO
	.align		4
.L_11:
        /*0018*/ 	.byte	0x04, 0x17
        /*001a*/ 	.short	(.L_13 - .L_12)
.L_12:
        /*001c*/ 	.word	0x00000000
        /*0020*/ 	.short	0x0002
        /*0022*/ 	.short	0x0010
        /*0024*/ 	.byte	0x00, 0xf0, 0x11, 0x00


	//----- nvinfo : EIATTR_KPARAM_INFO
	.align		4
.L_13:
        /*0028*/ 	.byte	0x04, 0x17
        /*002a*/ 	.short	(.L_15 - .L_14)
.L_14:
        /*002c*/ 	.word	0x00000000
        /*0030*/ 	.short	0x0001
        /*0032*/ 	.short	0x0008
        /*0034*/ 	.byte	0x00, 0xf5, 0x21, 0x00


	//----- nvinfo : EIATTR_KPARAM_INFO
	.align		4
.L_15:
        /*0038*/ 	.byte	0x04, 0x17
        /*003a*/ 	.short	(.L_17 - .L_16)
.L_16:
        /*003c*/ 	.word	0x00000000
        /*0040*/ 	.short	0x0000
        /*0042*/ 	.short	0x0000
        /*0044*/ 	.byte	0x00, 0xf5, 0x21, 0x00


	//----- nvinfo : EIATTR_SPARSE_MMA_MASK
	.align		4
.L_17:
        /*0048*/ 	.byte	0x03, 0x50
        /*004a*/ 	.short	0x0000


	//----- nvinfo : EIATTR_MAXREG_COUNT
	.align		4
        /*004c*/ 	.byte	0x03, 0x1b
        /*004e*/ 	.short	0x00ff


	//----- nvinfo : EIATTR_NUM_BARRIERS
	.align		4
        /*0050*/ 	.byte	0x02, 0x4c
        /*0052*/ 	.byte	0x01
	.zero		1


	//----- nvinfo : EIATTR_MERCURY_ISA_VERSION
	.align		4
        /*0054*/ 	.byte	0x03, 0x5f
        /*0056*/ 	.short	0x0101


	//----- nvinfo : EIATTR_VRC_CTA_INIT_COUNT
	.align		4
        /*0058*/ 	.byte	0x02, 0x4a
	.zero		1
	.zero		1


	//----- nvinfo : EIATTR_EXIT_INSTR_OFFSETS
	.align		4
        /*005c*/ 	.byte	0x04, 0x1c
        /*005e*/ 	.short	(.L_19 - .L_18)


	//   ....[0]....
.L_18:
        /*0060*/ 	.word	0x00000660


	//   ....[1]....
        /*0064*/ 	.word	0x00000870


	//----- nvinfo : EIATTR_CRS_STACK_SIZE
	.align		4
.L_19:
        /*0068*/ 	.byte	0x04, 0x1e
        /*006a*/ 	.short	(.L_21 - .L_20)
.L_20:
        /*006c*/ 	.word	0x00000000


	//----- nvinfo : EIATTR_CBANK_PARAM_SIZE
	.align		4
.L_21:
        /*0070*/ 	.byte	0x03, 0x19
        /*0072*/ 	.short	0x0018


	//----- nvinfo : EIATTR_PARAM_CBANK
	.align		4
        /*0074*/ 	.byte	0x04, 0x0a
        /*0076*/ 	.short	(.L_23 - .L_22)
	.align		4
.L_22:
        /*0078*/ 	.word	index@(.nv.constant0._Z14softmax_kernelPfPKfii)
        /*007c*/ 	.short	0x0380
        /*007e*/ 	.short	0x0018


	//----- nvinfo : EIATTR_SW_WAR
	.align		4
.L_23:
        /*0080*/ 	.byte	0x04, 0x36
        /*0082*/ 	.short	(.L_25 - .L_24)
.L_24:
        /*0084*/ 	.word	0x00000008
.L_25:


//--------------------- .nv.callgraph             --------------------------
	.section	.nv.callgraph,"",@"SHT_CUDA_CALLGRAPH"
	.align	4
	.sectionentsize	8
	.align		4
        /*0000*/ 	.word	0x00000000
	.align		4
        /*0004*/ 	.word	0xffffffff
	.align		4
        /*0008*/ 	.word	0x00000000
	.align		4
        /*000c*/ 	.word	0xfffffffe
	.align		4
        /*0010*/ 	.word	0x00000000
	.align		4
        /*0014*/ 	.word	0xfffffffd
	.align		4
        /*0018*/ 	.word	0x00000000
	.align		4
        /*001c*/ 	.word	0xfffffffc


//--------------------- .text._Z14softmax_kernelPfPKfii --------------------------
	.section	.text._Z14softmax_kernelPfPKfii,"ax",@progbits
	.align	128
        .global         _Z14softmax_kernelPfPKfii
        .type           _Z14softmax_kernelPfPKfii,@function
        .size           _Z14softmax_kernelPfPKfii,(.L_x_27 - _Z14softmax_kernelPfPKfii)
        .other          _Z14softmax_kernelPfPKfii,@"STO_CUDA_ENTRY STV_DEFAULT"
_Z14softmax_kernelPfPKfii:
.text._Z14softmax_kernelPfPKfii:
[----:B------:R-:W-:Y:S01]  /*0000*/  LDC R1, c[0x0][0x37c] ;  /* 0x0000df00ff017b82 */ /* 0x000fe20000000800 */
[----:B------:R-:W0:Y:S07]  /*0010*/  S2R R2, SR_TID.X ;  /* 0x0000000000027919 */ /* 0x000e2e0000002100 */
[----:B------:R-:W0:Y:S01]  /*0020*/  LDC R9, c[0x0][0x394] ;  /* 0x0000e500ff097b82 */ /* 0x000e220000000800 */
[----:B------:R-:W1:Y:S01]  /*0030*/  LDCU.64 UR6, c[0x0][0x358] ;  /* 0x00006b00ff0677ac */ /* 0x000e620008000a00 */
[----:B------:R-:W-:Y:S01]  /*0040*/  BSSY.RECONVERGENT B0, `(.L_x_0) ;  /* 0x0000010000007945 */ /* 0x000fe20003800200 */
[----:B------:R-:W-:Y:S01]  /*0050*/  IMAD.MOV.U32 R3, RZ, RZ, -0x800000 ;  /* 0xff800000ff037424 */ /* 0x000fe200078e00ff */
[----:B------:R-:W2:Y:S01]  /*0060*/  LDCU UR8, c[0x0][0x360] ;  /* 0x00006c00ff0877ac */ /* 0x000ea20008000800 */
[----:B0-----:R-:W-:-:S13]  /*0070*/  ISETP.GE.AND P0, PT, R2, R9, PT ;  /* 0x000000090200720c */ /* 0x001fda0003f06270 */
[----:B-12---:R-:W-:Y:S05]  /*0080*/  @P0 BRA `(.L_x_1) ;  /* 0x00000000002c0947 */ /* 0x006fea0003800000 */
[----:B------:R-:W0:Y:S01]  /*0090*/  LDC.64 R6, c[0x0][0x388] ;  /* 0x0000e200ff067b82 */ /* 0x000e220000000a00 */
[----:B------:R-:W-:Y:S02]  /*00a0*/  IMAD.MOV.U32 R3, RZ, RZ, -0x800000 ;  /* 0xff800000ff037424 */ /* 0x000fe400078e00ff */
[----:B------:R-:W-:-:S07]  /*00b0*/  IMAD.MOV.U32 R0, RZ, RZ, R2 ;  /* 0x000000ffff007224 */ /* 0x000fce00078e0002 */
.L_x_2:
[----:B------:R-:W-:-:S04]  /*00c0*/  IMAD R5, R9, UR8, R0 ;  /* 0x0000000809057c24 */ /* 0x000fc8000f8e0200 */
[----:B0-----:R-:W-:-:S06]  /*00d0*/  IMAD.WIDE R4, R5, 0x4, R6 ;  /* 0x0000000405047825 */ /* 0x001fcc00078e0206 */
[----:B------:R-:W2:Y:S01]  /*00e0*/  LDG.E R4, desc[UR6][R4.64] ;  /* 0x0000000604047981 */ /* 0x000ea2000c1e1900 */
[----:B------:R-:W-:-:S05]  /*00f0*/  VIADD R0, R0, UR8 ;  /* 0x0000000800007c36 */ /* 0x000fca0008000000 */
[----:B------:R-:W-:Y:S02]  /*0100*/  ISETP.GE.AND P1, PT, R0, R9, PT ;  /* 0x000000090000720c */ /* 0x000fe40003f26270 */
[----:B--2---:R-:W-:-:S04]  /*0110*/  FSETP.GT.AND P0, PT, R4, R3, PT ;  /* 0x000000030400720b */ /* 0x004fc80003f04000 */
[----:B------:R-:W-:-:S07]  /*0120*/  FSEL R3, R4, R3, P0 ;  /* 0x0000000304037208 */ /* 0x000fce0000000000 */
[----:B------:R-:W-:Y:S05]  /*0130*/  @!P1 BRA `(.L_x_2) ;  /* 0xfffffffc00e09947 */ /* 0x000fea000383ffff */
.L_x_1:
[----:B------:R-:W-:Y:S05]  /*0140*/  BSYNC.RECONVERGENT B0 ;  /* 0x0000000000007941 */ /* 0x000fea0003800200 */
.L_x_0:
[----:B------:R-:W0:Y:S01]  /*0150*/  S2UR UR5, SR_CgaCtaId ;  /* 0x00000000000579c3 */ /* 0x000e220000008800 */
[----:B------:R-:W-:Y:S01]  /*0160*/  UMOV UR4, 0x400 ;  /* 0x0000040000047882 */ /* 0x000fe20000000000 */
[----:B------:R-:W-:Y:S02]  /*0170*/  UISETP.GE.U32.AND UP0, UPT, UR8, 0x2, UPT ;  /* 0x000000020800788c */ /* 0x000fe4000bf06070 */
[----:B0-----:R-:W-:-:S06]  /*0180*/  ULEA UR4, UR5, UR4, 0x18 ;  /* 0x0000000405047291 */ /* 0x001fcc000f8ec0ff */
[----:B------:R-:W-:-:S05]  /*0190*/  LEA R0, R2, UR4, 0x2 ;  /* 0x0000000402007c11 */ /* 0x000fca000f8e10ff */
[----:B------:R0:W-:Y:S01]  /*01a0*/  STS [R0], R3 ;  /* 0x0000000300007388 */ /* 0x0001e20000000800 */
[----:B------:R-:W-:Y:S06]  /*01b0*/  BAR.SYNC.DEFER_BLOCKING 0x0 ;  /* 0x0000000000007b1d */ /* 0x000fec0000010000 */
[----:B------:R-:W-:Y:S05]  /*01c0*/  BRA.U !UP0, `(.L_x_3) ;  /* 0x00000001083c7547 */ /* 0x000fea000b800000 */
[----:B0-----:R-:W-:-:S07]  /*01d0*/  MOV R3, UR8 ;  /* 0x0000000800037c02 */ /* 0x001fce0008000f00 */
.L_x_6:
[--C-:B------:R-:W-:Y:S01]  /*01e0*/  IMAD.MOV.U32 R6, RZ, RZ, R3.reuse ;  /* 0x000000ffff067224 */ /* 0x100fe200078e0003 */
[----:B------:R-:W-:Y:S01]  /*01f0*/  SHF.R.U32.HI R3, RZ, 0x1, R3 ;  /* 0x00000001ff037819 */ /* 0x000fe20000011603 */
[----:B------:R-:W-:Y:S03]  /*0200*/  BSSY.RECONVERGENT B0, `(.L_x_4) ;  /* 0x0000008000007945 */ /* 0x000fe60003800200 */
[----:B------:R-:W-:-:S13]  /*0210*/  ISETP.GE.U32.AND P0, PT, R2, R3, PT ;  /* 0x000000030200720c */ /* 0x000fda0003f06070 */
[----:B0-----:R-:W-:Y:S05]  /*0220*/  @P0 BRA `(.L_x_5) ;  /* 0x0000000000140947 */ /* 0x001fea0003800000 */
[----:B------:R-:W-:Y:S01]  /*0230*/  IMAD R4, R3, 0x4, R0 ;  /* 0x0000000403047824 */ /* 0x000fe200078e0200 */
[----:B------:R-:W-:Y:S05]  /*0240*/  LDS R5, [R0] ;  /* 0x0000000000057984 */ /* 0x000fea0000000800 */
[----:B------:R-:W0:Y:S02]  /*0250*/  LDS R4, [R4] ;  /* 0x0000000004047984 */ /* 0x000e240000000800 */
[----:B0-----:R-:W-:-:S13]  /*0260*/  FSETP.GT.AND P0, PT, R4, R5, PT ;  /* 0x000000050400720b */ /* 0x001fda0003f04000 */
[----:B------:R0:W-:Y:S02]  /*0270*/  @P0 STS [R0], R4 ;  /* 0x0000000400000388 */ /* 0x0001e40000000800 */
.L_x_5:
[----:B------:R-:W-:Y:S05]  /*0280*/  BSYNC.RECONVERGENT B0 ;  /* 0x0000000000007941 */ /* 0x000fea0003800200 */
.L_x_4:
[----:B------:R-:W-:Y:S01]  /*0290*/  BAR.SYNC.DEFER_BLOCKING 0x0 ;  /* 0x0000000000007b1d */ /* 0x000fe20000010000 */
[----:B------:R-:W-:-:S13]  /*02a0*/  ISETP.GT.U32.AND P0, PT, R6, 0x3, PT ;  /* 0x000000030600780c */ /* 0x000fda0003f04070 */
[----:B------:R-:W-:Y:S05]  /*02b0*/  @P0 BRA `(.L_x_6) ;  /* 0xfffffffc00c80947 */ /* 0x000fea000383ffff */
.L_x_3:
[----:B------:R-:W1:Y:S01]  /*02c0*/  LDC R14, c[0x0][0x394] ;  /* 0x0000e500ff0e7b82 */ /* 0x000e620000000800 */
[----:B------:R-:W-:Y:S01]  /*02d0*/  UMOV UR4, 0x400 ;  /* 0x0000040000047882 */ /* 0x000fe20000000000 */
[----:B------:R-:W-:Y:S01]  /*02e0*/  BSSY.RECONVERGENT B0, `(.L_x_7) ;  /* 0x000001c000007945 */ /* 0x000fe20003800200 */
[----:B0-----:R-:W-:-:S05]  /*02f0*/  IMAD.MOV.U32 R3, RZ, RZ, RZ ;  /* 0x000000ffff037224 */ /* 0x001fca00078e00ff */
[----:B------:R-:W0:Y:S01]  /*0300*/  S2UR UR5, SR_CgaCtaId ;  /* 0x00000000000579c3 */ /* 0x000e220000008800 */
[----:B-1----:R-:W-:Y:S01]  /*0310*/  ISETP.GE.AND P0, PT, R2, R14, PT ;  /* 0x0000000e0200720c */ /* 0x002fe20003f06270 */
[----:B0-----:R-:W-:-:S09]  /*0320*/  ULEA UR4, UR5, UR4, 0x18 ;  /* 0x0000000405047291 */ /* 0x001fd2000f8ec0ff */
[----:B------:R-:W0:Y:S01]  /*0330*/  LDS R8, [UR4] ;  /* 0x00000004ff087984 */ /* 0x000e220008000800 */
[----:B------:R-:W-:Y:S06]  /*0340*/  BAR.SYNC.DEFER_BLOCKING 0x0 ;  /* 0x0000000000007b1d */ /* 0x000fec0000010000 */
[----:B------:R-:W-:Y:S05]  /*0350*/  @P0 BRA `(.L_x_8) ;  /* 0x0000000000500947 */ /* 0x000fea0003800000 */
[----:B------:R-:W1:Y:S01]  /*0360*/  LDC.64 R4, c[0x0][0x388] ;  /* 0x0000e200ff047b82 */ /* 0x000e620000000a00 */
[----:B------:R-:W-:Y:S02]  /*0370*/  HFMA2 R3, -RZ, RZ, 0, 0 ;  /* 0x00000000ff037431 */ /* 0x000fe400000001ff */
[----:B------:R-:W-:-:S07]  /*0380*/  IMAD.MOV.U32 R9, RZ, RZ, R2 ;  /* 0x000000ffff097224 */ /* 0x000fce00078e0002 */
.L_x_9:
[----:B------:R-:W-:-:S04]  /*0390*/  IMAD R7, R14, UR8, R9 ;  /* 0x000000080e077c24 */ /* 0x000fc8000f8e0209 */
[----:B-1----:R-:W-:-:S06]  /*03a0*/  IMAD.WIDE R6, R7, 0x4, R4 ;  /* 0x0000000407067825 */ /* 0x002fcc00078e0204 */
[----:B------:R-:W0:Y:S01]  /*03b0*/  LDG.E R7, desc[UR6][R6.64] ;  /* 0x0000000606077981 */ /* 0x000e22000c1e1900 */
[----:B------:R-:W-:Y:S01]  /*03c0*/  IMAD.MOV.U32 R11, RZ, RZ, 0x3bbb989d ;  /* 0x3bbb989dff0b7424 */ /* 0x000fe200078e00ff */
[----:B------:R-:W-:Y:S01]  /*03d0*/  IADD3 R9, PT, PT, R9, UR8, RZ ;  /* 0x0000000809097c10 */ /* 0x000fe2000fffe0ff */
[----:B------:R-:W-:-:S03]  /*03e0*/  IMAD.MOV.U32 R12, RZ, RZ, 0x437c0000 ;  /* 0x437c0000ff0c7424 */ /* 0x000fc600078e00ff */
[----:B------:R-:W-:Y:S01]  /*03f0*/  ISETP.GE.AND P0, PT, R9, R14, PT ;  /* 0x0000000e0900720c */ /* 0x000fe20003f06270 */
[----:B0-----:R-:W-:-:S04]  /*0400*/  FADD R10, -R8, R7 ;  /* 0x00000007080a7221 */ /* 0x001fc80000000100 */
[----:B------:R-:W-:-:S04]  /*0410*/  FFMA.SAT R11, R10, R11, 0.5 ;  /* 0x3f0000000a0b7423 */ /* 0x000fc8000000200b */
[----:B------:R-:W-:-:S04]  /*0420*/  FFMA.RM R11, R11, R12, 12582913 ;  /* 0x4b4000010b0b7423 */ /* 0x000fc8000000400c */
[C---:B------:R-:W-:Y:S01]  /*0430*/  FADD R13, R11.reuse, -12583039 ;  /* 0xcb40007f0b0d7421 */ /* 0x040fe20000000000 */
[----:B------:R-:W-:-:S03]  /*0440*/  IMAD.SHL.U32 R6, R11, 0x800000, RZ ;  /* 0x008000000b067824 */ /* 0x000fc600078e00ff */
[----:B------:R-:W-:-:S04]  /*0450*/  FFMA R13, R10, 1.4426950216293334961, -R13 ;  /* 0x3fb8aa3b0a0d7823 */ /* 0x000fc8000000080d */
[----:B------:R-:W-:-:S06]  /*0460*/  FFMA R13, R10, 1.925963033500011079e-08, R13 ;  /* 0x32a570600a0d7823 */ /* 0x000fcc000000000d */
[----:B------:R-:W0:Y:S02]  /*0470*/  MUFU.EX2 R13, R13 ;  /* 0x0000000d000d7308 */ /* 0x000e240000000800 */
[----:B0-----:R-:W-:Y:S01]  /*0480*/  FFMA R3, R6, R13, R3 ;  /* 0x0000000d06037223 */ /* 0x001fe20000000003 */
[----:B------:R-:W-:Y:S06]  /*0490*/  @!P0 BRA `(.L_x_9) ;  /* 0xfffffffc00bc8947 */ /* 0x000fec000383ffff */
.L_x_8:
[----:B------:R-:W-:Y:S05]  /*04a0*/  BSYNC.RECONVERGENT B0 ;  /* 0x0000000000007941 */ /* 0x000fea0003800200 */
.L_x_7:
[----:B------:R1:W-:Y:S01]  /*04b0*/  STS [R0], R3 ;  /* 0x0000000300007388 */ /* 0x0003e20000000800 */
[----:B------:R-:W-:Y:S01]  /*04c0*/  UISETP.GE.U32.AND UP0, UPT, UR8, 0x2, UPT ;  /* 0x000000020800788c */ /* 0x000fe2000bf06070 */
[----:B------:R-:W-:Y:S08]  /*04d0*/  BAR.SYNC.DEFER_BLOCKING 0x0 ;  /* 0x0000000000007b1d */ /* 0x000ff00000010000 */
[----:B-1----:R-:W-:Y:S05]  /*04e0*/  BRA.U !UP0, `(.L_x_10) ;  /* 0x0000000108307547 */ /* 0x002fea000b800000 */
[----:B------:R-:W-:-:S07]  /*04f0*/  IMAD.U32 R3, RZ, RZ, UR8 ;  /* 0x00000008ff037e24 */ /* 0x000fce000f8e00ff */
.L_x_11:
[----:B------:R-:W-:-:S04]  /*0500*/  SHF.R.U32.HI R7, RZ, 0x1, R3 ;  /* 0x00000001ff077819 */ /* 0x000fc80000011603 */
[----:B------:R-:W-:-:S13]  /*0510*/  ISETP.GE.U32.AND P0, PT, R2, R7, PT ;  /* 0x000000070200720c */ /* 0x000fda0003f06070 */
[----:B------:R-:W-:Y:S01]  /*0520*/  @!P0 IMAD R4, R7, 0x4, R0 ;  /* 0x0000000407048824 */ /* 0x000fe200078e0200 */
[----:B------:R-:W-:Y:S05]  /*0530*/  @!P0 LDS R5, [R0] ;  /* 0x0000000000058984 */ /* 0x000fea0000000800 */
[----:B------:R-:W1:Y:S02]  /*0540*/  @!P0 LDS R4, [R4] ;  /* 0x0000000004048984 */ /* 0x000e640000000800 */
[----:B-1----:R-:W-:-:S05]  /*0550*/  @!P0 FADD R5, R4, R5 ;  /* 0x0000000504058221 */ /* 0x002fca0000000000 */
[----:B------:R1:W-:Y:S01]  /*0560*/  @!P0 STS [R0], R5 ;  /* 0x0000000500008388 */ /* 0x0003e20000000800 */
[----:B------:R-:W-:Y:S01]  /*0570*/  BAR.SYNC.DEFER_BLOCKING 0x0 ;  /* 0x0000000000007b1d */ /* 0x000fe20000010000 */
[----:B------:R-:W-:Y:S02]  /*0580*/  ISETP.GT.U32.AND P0, PT, R3, 0x3, PT ;  /* 0x000000030300780c */ /* 0x000fe40003f04070 */
[----:B------:R-:W-:-:S11]  /*0590*/  MOV R3, R7 ;  /* 0x0000000700037202 */ /* 0x000fd60000000f00 */
[----:B-1----:R-:W-:Y:S05]  /*05a0*/  @P0 BRA `(.L_x_11) ;  /* 0xfffffffc00d40947 */ /* 0x002fea000383ffff */
.L_x_10:
[----:B------:R-:W1:Y:S01]  /*05b0*/  S2UR UR5, SR_CgaCtaId ;  /* 0x00000000000579c3 */ /* 0x000e620000008800 */
[----:B------:R-:W-:-:S07]  /*05c0*/  UMOV UR4, 0x400 ;  /* 0x0000040000047882 */ /* 0x000fce0000000000 */
[----:B------:R-:W2:Y:S08]  /*05d0*/  LDC R9, c[0x0][0x394] ;  /* 0x0000e500ff097b82 */ /* 0x000eb00000000800 */
[----:B------:R-:W3:Y:S01]  /*05e0*/  LDC.64 R6, c[0x0][0x388] ;  /* 0x0000e200ff067b82 */ /* 0x000ee20000000a00 */
[----:B-1----:R-:W-:-:S07]  /*05f0*/  ULEA UR4, UR5, UR4, 0x18 ;  /* 0x0000000405047291 */ /* 0x002fce000f8ec0ff */
[----:B------:R-:W1:Y:S01]  /*0600*/  LDC.64 R4, c[0x0][0x380] ;  /* 0x0000e000ff047b82 */ /* 0x000e620000000a00 */
[----:B------:R-:W4:Y:S01]  /*0610*/  LDCU UR5, c[0x0][0x394] ;  /* 0x00007280ff0577ac */ /* 0x000f220008000800 */
[----:B------:R-:W0:Y:S02]  /*0620*/  LDS R3, [UR4] ;  /* 0x00000004ff037984 */ /* 0x000e240008000800 */
[----:B------:R-:W5:Y:S04]  /*0630*/  LDCU UR4, c[0x0][0x394] ;  /* 0x00007280ff0477ac */ /* 0x000f680008000800 */
[----:B------:R-:W-:Y:S01]  /*0640*/  BAR.SYNC.DEFER_BLOCKING 0x0 ;  /* 0x0000000000007b1d */ /* 0x000fe20000010000 */
[----:B-----5:R-:W-:-:S13]  /*0650*/  ISETP.GE.AND P0, PT, R2, UR4, PT ;  /* 0x0000000402007c0c */ /* 0x020fda000bf06270 */
[----:B--234-:R-:W-:Y:S05]  /*0660*/  @P0 EXIT ;  /* 0x000000000000094d */ /* 0x01cfea0003800000 */
.L_x_14:
[----:B------:R-:W-:-:S04]  /*0670*/  IMAD R11, R9, UR8, R2 ;  /* 0x00000008090b7c24 */ /* 0x000fc8000f8e0202 */
[----:B------:R-:W-:-:S06]  /*0680*/  IMAD.WIDE R12, R11, 0x4, R6 ;  /* 0x000000040b0c7825 */ /* 0x000fcc00078e0206 */
[----:B------:R-:W2:Y:S01]  /*0690*/  LDG.E R13, desc[UR6][R12.64] ;  /* 0x000000060c0d7981 */ /* 0x000ea2000c1e1900 */
[----:B------:R-:W-:Y:S01]  /*06a0*/  IMAD.MOV.U32 R15, RZ, RZ, 0x3bbb989d ;  /* 0x3bbb989dff0f7424 */ /* 0x000fe200078e00ff */
[----:B0-----:R-:W0:Y:S01]  /*06b0*/  MUFU.RCP R14, R3 ;  /* 0x00000003000e7308 */ /* 0x001e220000001000 */
[----:B------:R-:W-:Y:S01]  /*06c0*/  IMAD.MOV.U32 R17, RZ, RZ, 0x437c0000 ;  /* 0x437c0000ff117424 */ /* 0x000fe200078e00ff */
[----:B------:R-:W-:Y:S01]  /*06d0*/  BSSY.RECONVERGENT B0, `(.L_x_12) ;  /* 0x0000014000007945 */ /* 0x000fe20003800200 */
[----:B--2---:R-:W-:Y:S01]  /*06e0*/  FADD R0, -R8, R13 ;  /* 0x0000000d08007221 */ /* 0x004fe20000000100 */
[----:B0-----:R-:W-:-:S03]  /*06f0*/  FFMA R13, -R3, R14, 1 ;  /* 0x3f800000030d7423 */ /* 0x001fc6000000010e */
[----:B------:R-:W-:Y:S01]  /*0700*/  FFMA.SAT R10, R0, R15, 0.5 ;  /* 0x3f000000000a7423 */ /* 0x000fe2000000200f */
[----:B------:R-:W-:-:S03]  /*0710*/  FFMA R13, R14, R13, R14 ;  /* 0x0000000d0e0d7223 */ /* 0x000fc6000000000e */
[----:B------:R-:W-:-:S04]  /*0720*/  FFMA.RM R10, R10, R17, 12582913 ;  /* 0x4b4000010a0a7423 */ /* 0x000fc80000004011 */
[----:B------:R-:W-:-:S04]  /*0730*/  FADD R15, R10, -12583039 ;  /* 0xcb40007f0a0f7421 */ /* 0x000fc80000000000 */
[----:B------:R-:W-:-:S04]  /*0740*/  FFMA R15, R0, 1.4426950216293334961, -R15 ;  /* 0x3fb8aa3b000f7823 */ /* 0x000fc8000000080f */
[----:B------:R-:W-:Y:S01]  /*0750*/  FFMA R15, R0, 1.925963033500011079e-08, R15 ;  /* 0x32a57060000f7823 */ /* 0x000fe2000000000f */
[----:B------:R-:W-:-:S05]  /*0760*/  IMAD.SHL.U32 R0, R10, 0x800000, RZ ;  /* 0x008000000a007824 */ /* 0x000fca00078e00ff */
[----:B------:R-:W0:Y:S02]  /*0770*/  MUFU.EX2 R15, R15 ;  /* 0x0000000f000f7308 */ /* 0x000e240000000800 */
[----:B0-----:R-:W-:-:S06]  /*0780*/  FMUL R0, R0, R15 ;  /* 0x0000000f00007220 */ /* 0x001fcc0000400000 */
[----:B------:R-:W0:Y:S01]  /*0790*/  FCHK P0, R0, R3 ;  /* 0x0000000300007302 */ /* 0x000e220000000000 */
[----:B------:R-:W-:-:S04]  /*07a0*/  FFMA R10, R0, R13, RZ ;  /* 0x0000000d000a7223 */ /* 0x000fc800000000ff */
[----:B------:R-:W-:-:S04]  /*07b0*/  FFMA R12, -R3, R10, R0 ;  /* 0x0000000a030c7223 */ /* 0x000fc80000000100 */
[----:B------:R-:W-:Y:S01]  /*07c0*/  FFMA R13, R13, R12, R10 ;  /* 0x0000000c0d0d7223 */ /* 0x000fe2000000000a */
[----:B0-----:R-:W-:Y:S06]  /*07d0*/  @!P0 BRA `(.L_x_13) ;  /* 0x00000000000c8947 */ /* 0x001fec0003800000 */
[----:B------:R-:W-:-:S07]  /*07e0*/  MOV R10, 0x800 ;  /* 0x00000800000a7802 */ /* 0x000fce0000000f00 */
[----:B-1----:R-:W-:Y:S05]  /*07f0*/  CALL.REL.NOINC `($__internal_0_$__cuda_sm3x_div_rn_noftz_f32_slowpath) ;  /* 0x0000000000207944 */ /* 0x002fea0003c00000 */
[----:B------:R-:W-:-:S07]  /*0800*/  MOV R13, R0 ;  /* 0x00000000000d7202 */ /* 0x000fce0000000f00 */
.L_x_13:
[----:B------:R-:W-:Y:S05]  /*0810*/  BSYNC.RECONVERGENT B0 ;  /* 0x0000000000007941 */ /* 0x000fea0003800200 */
.L_x_12:
[----:B-1----:R-:W-:-:S04]  /*0820*/  IMAD.WIDE R10, R11, 0x4, R4 ;  /* 0x000000040b0a7825 */ /* 0x002fc800078e0204 */
[----:B------:R-:W-:Y:S01]  /*0830*/  VIADD R2, R2, UR8 ;  /* 0x0000000802027c36 */ /* 0x000fe20008000000 */
[----:B------:R2:W-:Y:S04]  /*0840*/  STG.E desc[UR6][R10.64], R13 ;  /* 0x0000000d0a007986 */ /* 0x0005e8000c101906 */
[----:B------:R-:W-:-:S13]  /*0850*/  ISETP.GE.AND P0, PT, R2, UR5, PT ;  /* 0x0000000502007c0c */ /* 0x000fda000bf06270 */
[----:B--2---:R-:W-:Y:S05]  /*0860*/  @!P0 BRA `(.L_x_14) ;  /* 0xfffffffc00808947 */ /* 0x004fea000383ffff */
[----:B------:R-:W-:Y:S05]  /*0870*/  EXIT ;  /* 0x000000000000794d */ /* 0x000fea0003800000 */
        .weak           $__internal_0_$__cuda_sm3x_div_rn_noftz_f32_slowpath
        .type           $__internal_0_$__cuda_sm3x_div_rn_noftz_f32_slowpath,@function
        .size           $__internal_0_$__cuda_sm3x_div_rn_noftz_f32_slowpath,(.L_x_27 - $__internal_0_$__cuda_sm3x_div_rn_noftz_f32_slowpath)
$__internal_0_$__cuda_sm3x_div_rn_noftz_f32_slowpath:
[--C-:B------:R-:W-:Y:S01]  /*0880*/  SHF.R.U32.HI R13, RZ, 0x17, R3.reuse ;  /* 0x00000017ff0d7819 */ /* 0x100fe20000011603 */
[----:B------:R-:W-:Y:S01]  /*0890*/  BSSY.RECONVERGENT B1, `(.L_x_15) ;  /* 0x0000064000017945 */ /* 0x000fe20003800200 */
[----:B------:R-:W-:Y:S01]  /*08a0*/  SHF.R.U32.HI R12, RZ, 0x17, R0 ;  /* 0x00000017ff0c7819 */ /* 0x000fe20000011600 */
[----:B------:R-:W-:Y:S01]  /*08b0*/  IMAD.MOV.U32 R15, RZ, RZ, R3 ;  /* 0x000000ffff0f7224 */ /* 0x000fe200078e0003 */
[----:B------:R-:W-:Y:S02]  /*08c0*/  LOP3.LUT R13, R13, 0xff, RZ, 0xc0, !PT ;  /* 0x000000ff0d0d7812 */ /* 0x000fe400078ec0ff */
[----:B------:R-:W-:Y:S02]  /*08d0*/  LOP3.LUT R16, R12, 0xff, RZ, 0xc0, !PT ;  /* 0x000000ff0c107812 */ /* 0x000fe400078ec0ff */
[----:B------:R-:W-:Y:S01]  /*08e0*/  MOV R14, R0 ;  /* 0x00000000000e7202 */ /* 0x000fe20000000f00 */
[----:B------:R-:W-:Y:S02]  /*08f0*/  VIADD R17, R13, 0xffffffff ;  /* 0xffffffff0d117836 */ /* 0x000fe40000000000 */
[----:B------:R-:W-:-:S03]  /*0900*/  VIADD R18, R16, 0xffffffff ;  /* 0xffffffff10127836 */ /* 0x000fc60000000000 */
[----:B------:R-:W-:-:S04]  /*0910*/  ISETP.GT.U32.AND P0, PT, R17, 0xfd, PT ;  /* 0x000000fd1100780c */ /* 0x000fc80003f04070 */
[----:B------:R-:W-:-:S13]  /*0920*/  ISETP.GT.U32.OR P0, PT, R18, 0xfd, P0 ;  /* 0x000000fd1200780c */ /* 0x000fda0000704470 */
[----:B------:R-:W-:Y:S01]  /*0930*/  @!P0 IMAD.MOV.U32 R12, RZ, RZ, RZ ;  /* 0x000000ffff0c8224 */ /* 0x000fe200078e00ff */
[----:B------:R-:W-:Y:S06]  /*0940*/  @!P0 BRA `(.L_x_16) ;  /* 0x00000000005c8947 */ /* 0x000fec0003800000 */
[----:B------:R-:W-:Y:S02]  /*0950*/  FSETP.GTU.FTZ.AND P1, PT, |R3|, +INF , PT ;  /* 0x7f8000000300780b */ /* 0x000fe40003f3c200 */
[----:B------:R-:W-:-:S04]  /*0960*/  FSETP.GTU.FTZ.AND P0, PT, |R0|, +INF , PT ;  /* 0x7f8000000000780b */ /* 0x000fc80003f1c200 */
[----:B------:R-:W-:-:S13]  /*0970*/  PLOP3.LUT P0, PT, P0, P1, PT, 0xf8, 0x8f ;  /* 0x00000000008f781c */ /* 0x000fda0000703f70 */
[----:B------:R-:W-:Y:S05]  /*0980*/  @P0 BRA `(.L_x_17) ;  /* 0x00000004004c0947 */ /* 0x000fea0003800000 */
[----:B------:R-:W-:-:S13]  /*0990*/  LOP3.LUT P0, RZ, R15, 0x7fffffff, R14, 0xc8, !PT ;  /* 0x7fffffff0fff7812 */ /* 0x000fda000780c80e */
[----:B------:R-:W-:Y:S05]  /*09a0*/  @!P0 BRA `(.L_x_18) ;  /* 0x00000004003c8947 */ /* 0x000fea0003800000 */
[C---:B------:R-:W-:Y:S02]  /*09b0*/  FSETP.NEU.FTZ.AND P2, PT, |R0|.reuse, +INF , PT ;  /* 0x7f8000000000780b */ /* 0x040fe40003f5d200 */
[----:B------:R-:W-:Y:S02]  /*09c0*/  FSETP.NEU.FTZ.AND P1, PT, |R3|, +INF , PT ;  /* 0x7f8000000300780b */ /* 0x000fe40003f3d200 */
[----:B------:R-:W-:-:S11]  /*09d0*/  FSETP.NEU.FTZ.AND P0, PT, |R0|, +INF , PT ;  /* 0x7f8000000000780b */ /* 0x000fd60003f1d200 */
[----:B------:R-:W-:Y:S05]  /*09e0*/  @!P1 BRA !P2, `(.L_x_18) ;  /* 0x00000004002c9947 */ /* 0x000fea0005000000 */
[----:B------:R-:W-:-:S04]  /*09f0*/  LOP3.LUT P2, RZ, R14, 0x7fffffff, RZ, 0xc0, !PT ;  /* 0x7fffffff0eff7812 */ /* 0x000fc8000784c0ff */
[----:B------:R-:W-:-:S13]  /*0a00*/  PLOP3.LUT P1, PT, P1, P2, PT, 0x2f, 0xf2 ;  /* 0x0000000000f2781c */ /* 0x000fda0000f24577 */
[----:B------:R-:W-:Y:S05]  /*0a10*/  @P1 BRA `(.L_x_19) ;  /* 0x0000000400181947 */ /* 0x000fea0003800000 */
[----:B------:R-:W-:-:S04]  /*0a20*/  LOP3.LUT P1, RZ, R15, 0x7fffffff, RZ, 0xc0, !PT ;  /* 0x7fffffff0fff7812 */ /* 0x000fc8000782c0ff */
[----:B------:R-:W-:-:S13]  /*0a30*/  PLOP3.LUT P0, PT, P0, P1, PT, 0x2f, 0xf2 ;  /* 0x0000000000f2781c */ /* 0x000fda0000702577 */
[----:B------:R-:W-:Y:S05]  /*0a40*/  @P0 BRA `(.L_x_20) ;  /* 0x0000000400000947 */ /* 0x000fea0003800000 */
[----:B------:R-:W-:Y:S02]  /*0a50*/  ISETP.GE.AND P0, PT, R18, RZ, PT ;  /* 0x000000ff1200720c */ /* 0x000fe40003f06270 */
[----:B------:R-:W-:-:S11]  /*0a60*/  ISETP.GE.AND P1, PT, R17, RZ, PT ;  /* 0x000000ff1100720c */ /* 0x000fd60003f26270 */
[----:B------:R-:W-:Y:S01]  /*0a70*/  @P0 IMAD.MOV.U32 R12, RZ, RZ, RZ ;  /* 0x000000ffff0c0224 */ /* 0x000fe200078e00ff */
[----:B------:R-:W-:Y:S01]  /*0a80*/  @!P0 MOV R12, 0xffffffc0 ;  /* 0xffffffc0000c8802 */ /* 0x000fe20000000f00 */
[----:B------:R-:W-:Y:S01]  /*0a90*/  @!P0 FFMA R14, R0, 1.84467440737095516160e+19, RZ ;  /* 0x5f800000000e8823 */ /* 0x000fe200000000ff */
[----:B------:R-:W-:-:S03]  /*0aa0*/  @!P1 FFMA R15, R3, 1.84467440737095516160e+19, RZ ;  /* 0x5f800000030f9823 */ /* 0x000fc600000000ff */
[----:B------:R-:W-:-:S07]  /*0ab0*/  @!P1 VIADD R12, R12, 0x40 ;  /* 0x000000400c0c9836 */ /* 0x000fce0000000000 */
.L_x_16:
[----:B------:R-:W-:Y:S01]  /*0ac0*/  LEA R0, R13, 0xc0800000, 0x17 ;  /* 0xc08000000d007811 */ /* 0x000fe200078eb8ff */
[----:B------:R-:W-:Y:S01]  /*0ad0*/  VIADD R16, R16, 0xffffff81 ;  /* 0xffffff8110107836 */ /* 0x000fe20000000000 */
[----:B------:R-:W-:Y:S03]  /*0ae0*/  BSSY.RECONVERGENT B2, `(.L_x_21) ;  /* 0x0000035000027945 */ /* 0x000fe60003800200 */
[----:B------:R-:W-:Y:S02]  /*0af0*/  IMAD.IADD R17, R15, 0x1, -R0 ;  /* 0x000000010f117824 */ /* 0x000fe400078e0a00 */
[C---:B------:R-:W-:Y:S02]  /*0b00*/  IMAD R0, R16.reuse, -0x800000, R14 ;  /* 0xff80000010007824 */ /* 0x040fe400078e020e */
[----:B------:R0:W1:Y:S01]  /*0b10*/  MUFU.RCP R15, R17 ;  /* 0x00000011000f7308 */ /* 0x0000620000001000 */
[----:B------:R-:W-:Y:S01]  /*0b20*/  FADD.FTZ R19, -R17, -RZ ;  /* 0x800000ff11137221 */ /* 0x000fe20000010100 */
[----:B0-----:R-:W-:-:S04]  /*0b30*/  IADD3 R17, PT, PT, R16, 0x7f, -R13 ;  /* 0x0000007f10117810 */ /* 0x001fc80007ffe80d */
[----:B------:R-:W-:Y:S01]  /*0b40*/  IADD3 R17, PT, PT, R17, R12, RZ ;  /* 0x0000000c11117210 */ /* 0x000fe20007ffe0ff */
[----:B-1----:R-:W-:-:S04]  /*0b50*/  FFMA R18, R15, R19, 1 ;  /* 0x3f8000000f127423 */ /* 0x002fc80000000013 */
[----:B------:R-:W-:-:S04]  /*0b60*/  FFMA R15, R15, R18, R15 ;  /* 0x000000120f0f7223 */ /* 0x000fc8000000000f */
[----:B------:R-:W-:-:S04]  /*0b70*/  FFMA R14, R0, R15, RZ ;  /* 0x0000000f000e7223 */ /* 0x000fc800000000ff */
[----:B------:R-:W-:-:S04]  /*0b80*/  FFMA R18, R19, R14, R0 ;  /* 0x0000000e13127223 */ /* 0x000fc80000000000 */
[----:B------:R-:W-:-:S04]  /*0b90*/  FFMA R18, R15, R18, R14 ;  /* 0x000000120f127223 */ /* 0x000fc8000000000e */
[----:B------:R-:W-:-:S04]  /*0ba0*/  FFMA R19, R19, R18, R0 ;  /* 0x0000001213137223 */ /* 0x000fc80000000000 */
[----:B------:R-:W-:-:S05]  /*0bb0*/  FFMA R0, R15, R19, R18 ;  /* 0x000000130f007223 */ /* 0x000fca0000000012 */
[----:B------:R-:W-:-:S04]  /*0bc0*/  SHF.R.U32.HI R13, RZ, 0x17, R0 ;  /* 0x00000017ff0d7819 */ /* 0x000fc80000011600 */
[----:B------:R-:W-:-:S05]  /*0bd0*/  LOP3.LUT R13, R13, 0xff, RZ, 0xc0, !PT ;  /* 0x000000ff0d0d7812 */ /* 0x000fca00078ec0ff */
[----:B------:R-:W-:-:S04]  /*0be0*/  IMAD.IADD R16, R13, 0x1, R17 ;  /* 0x000000010d107824 */ /* 0x000fc800078e0211 */
[----:B------:R-:W-:-:S05]  /*0bf0*/  VIADD R12, R16, 0xffffffff ;  /* 0xffffffff100c7836 */ /* 0x000fca0000000000 */
[----:B------:R-:W-:-:S13]  /*0c00*/  ISETP.GE.U32.AND P0, PT, R12, 0xfe, PT ;  /* 0x000000fe0c00780c */ /* 0x000fda0003f06070 */
[----:B------:R-:W-:Y:S05]  /*0c10*/  @!P0 BRA `(.L_x_22) ;  /* 0x0000000000808947 */ /* 0x000fea0003800000 */
[----:B------:R-:W-:-:S13]  /*0c20*/  ISETP.GT.AND P0, PT, R16, 0xfe, PT ;  /* 0x000000fe1000780c */ /* 0x000fda0003f04270 */
[----:B------:R-:W-:Y:S05]  /*0c30*/  @P0 BRA `(.L_x_23) ;  /* 0x00000000006c0947 */ /* 0x000fea0003800000 */
[----:B------:R-:W-:-:S13]  /*0c40*/  ISETP.GE.AND P0, PT, R16, 0x1, PT ;  /* 0x000000011000780c */ /* 0x000fda0003f06270 */
[----:B------:R-:W-:Y:S05]  /*0c50*/  @P0 BRA `(.L_x_24) ;  /* 0x0000000000740947 */ /* 0x000fea0003800000 */
[----:B------:R-:W-:Y:S02]  /*0c60*/  ISETP.GE.AND P0, PT, R16, -0x18, PT ;  /* 0xffffffe81000780c */ /* 0x000fe40003f06270 */
[----:B------:R-:W-:-:S11]  /*0c70*/  LOP3.LUT R0, R0, 0x80000000, RZ, 0xc0, !PT ;  /* 0x8000000000007812 */ /* 0x000fd600078ec0ff */
[----:B------:R-:W-:Y:S05]  /*0c80*/  @!P0 BRA `(.L_x_24) ;  /* 0x0000000000688947 */ /* 0x000fea0003800000 */
[CCC-:B------:R-:W-:Y:S01]  /*0c90*/  FFMA.RZ R12, R15.reuse, R19.reuse, R18.reuse ;  /* 0x000000130f0c7223 */ /* 0x1c0fe2000000c012 */
[C---:B------:R-:W-:Y:S01]  /*0ca0*/  VIADD R14, R16.reuse, 0x20 ;  /* 0x00000020100e7836 */ /* 0x040fe20000000000 */
[C---:B------:R-:W-:Y:S02]  /*0cb0*/  ISETP.NE.AND P2, PT, R16.reuse, RZ, PT ;  /* 0x000000ff1000720c */ /* 0x040fe40003f45270 */
[----:B------:R-:W-:Y:S02]  /*0cc0*/  ISETP.NE.AND P1, PT, R16, RZ, PT ;  /* 0x000000ff1000720c */ /* 0x000fe40003f25270 */
[----:B------:R-:W-:Y:S01]  /*0cd0*/  LOP3.LUT R13, R12, 0x7fffff, RZ, 0xc0, !PT ;  /* 0x007fffff0c0d7812 */ /* 0x000fe200078ec0ff */
[CCC-:B------:R-:W-:Y:S01]  /*0ce0*/  FFMA.RP R12, R15.reuse, R19.reuse, R18.reuse ;  /* 0x000000130f0c7223 */ /* 0x1c0fe20000008012 */
[----:B------:R-:W-:Y:S01]  /*0cf0*/  FFMA.RM R15, R15, R19, R18 ;  /* 0x000000130f0f7223 */ /* 0x000fe20000004012 */
[----:B------:R-:W-:Y:S02]  /*0d00*/  IADD3 R16, PT, PT, -R16, RZ, RZ ;  /* 0x000000ff10107210 */ /* 0x000fe40007ffe1ff */
[----:B------:R-:W-:-:S02]  /*0d10*/  LOP3.LUT R13, R13, 0x800000, RZ, 0xfc, !PT ;  /* 0x008000000d0d7812 */ /* 0x000fc400078efcff */
[----:B------:R-:W-:Y:S02]  /*0d20*/  FSETP.NEU.FTZ.AND P0, PT, R12, R15, PT ;  /* 0x0000000f0c00720b */ /* 0x000fe40003f1d000 */
[----:B------:R-:W-:Y:S02]  /*0d30*/  SHF.L.U32 R14, R13, R14, RZ ;  /* 0x0000000e0d0e7219 */ /* 0x000fe400000006ff */
[----:B------:R-:W-:Y:S02]  /*0d40*/  SEL R12, R16, RZ, P2 ;  /* 0x000000ff100c7207 */ /* 0x000fe40001000000 */
[----:B------:R-:W-:Y:S02]  /*0d50*/  ISETP.NE.AND P1, PT, R14, RZ, P1 ;  /* 0x000000ff0e00720c */ /* 0x000fe40000f25270 */
[----:B------:R-:W-:Y:S02]  /*0d60*/  SHF.R.U32.HI R12, RZ, R12, R13 ;  /* 0x0000000cff0c7219 */ /* 0x000fe4000001160d */
[----:B------:R-:W-:-:S02]  /*0d70*/  PLOP3.LUT P0, PT, P0, P1, PT, 0xf8, 0x8f ;  /* 0x00000000008f781c */ /* 0x000fc40000703f70 */
[----:B------:R-:W-:Y:S02]  /*0d80*/  SHF.R.U32.HI R14, RZ, 0x1, R12 ;  /* 0x00000001ff0e7819 */ /* 0x000fe4000001160c */
[----:B------:R-:W-:-:S04]  /*0d90*/  SEL R13, RZ, 0x1, !P0 ;  /* 0x00000001ff0d7807 */ /* 0x000fc80004000000 */
[----:B------:R-:W-:-:S04]  /*0da0*/  LOP3.LUT R13, R13, 0x1, R14, 0xf8, !PT ;  /* 0x000000010d0d7812 */ /* 0x000fc800078ef80e */
[----:B------:R-:W-:-:S05]  /*0db0*/  LOP3.LUT R13, R13, R12, RZ, 0xc0, !PT ;  /* 0x0000000c0d0d7212 */ /* 0x000fca00078ec0ff */
[----:B------:R-:W-:-:S05]  /*0dc0*/  IMAD.IADD R13, R14, 0x1, R13 ;  /* 0x000000010e0d7824 */ /* 0x000fca00078e020d */
[----:B------:R-:W-:Y:S01]  /*0dd0*/  LOP3.LUT R0, R13, R0, RZ, 0xfc, !PT ;  /* 0x000000000d007212 */ /* 0x000fe200078efcff */
[----:B------:R-:W-:Y:S06]  /*0de0*/  BRA `(.L_x_24) ;  /* 0x0000000000107947 */ /* 0x000fec0003800000 */
.L_x_23:
[----:B------:R-:W-:-:S04]  /*0df0*/  LOP3.LUT R0, R0, 0x80000000, RZ, 0xc0, !PT ;  /* 0x8000000000007812 */ /* 0x000fc800078ec0ff */
[----:B------:R-:W-:Y:S01]  /*0e00*/  LOP3.LUT R0, R0, 0x7f800000, RZ, 0xfc, !PT ;  /* 0x7f80000000007812 */ /* 0x000fe200078efcff */
[----:B------:R-:W-:Y:S06]  /*0e10*/  BRA `(.L_x_24) ;  /* 0x0000000000047947 */ /* 0x000fec0003800000 */
.L_x_22:
[----:B------:R-:W-:-:S07]  /*0e20*/  IMAD R0, R17, 0x800000, R0 ;  /* 0x0080000011007824 */ /* 0x000fce00078e0200 */
.L_x_24:
[----:B------:R-:W-:Y:S05]  /*0e30*/  BSYNC.RECONVERGENT B2 ;  /* 0x0000000000027941 */ /* 0x000fea0003800200 */
.L_x_21:
[----:B------:R-:W-:Y:S05]  /*0e40*/  BRA `(.L_x_25) ;  /* 0x0000000000207947 */ /* 0x000fea0003800000 */
.L_x_20:
[----:B------:R-:W-:-:S04]  /*0e50*/  LOP3.LUT R0, R15, 0x80000000, R14, 0x48, !PT ;  /* 0x800000000f007812 */ /* 0x000fc800078e480e */
[----:B------:R-:W-:Y:S01]  /*0e60*/  LOP3.LUT R0, R0, 0x7f800000, RZ, 0xfc, !PT ;  /* 0x7f80000000007812 */ /* 0x000fe200078efcff */
[----:B------:R-:W-:Y:S06]  /*0e70*/  BRA `(.L_x_25) ;  /* 0x0000000000147947 */ /* 0x000fec0003800000 */
.L_x_19:
[----:B------:R-:W-:Y:S01]  /*0e80*/  LOP3.LUT R0, R15, 0x80000000, R14, 0x48, !PT ;  /* 0x800000000f007812 */ /* 0x000fe200078e480e */
[----:B------:R-:W-:Y:S06]  /*0e90*/  BRA `(.L_x_25) ;  /* 0x00000000000c7947 */ /* 0x000fec0003800000 */
.L_x_18:
[----:B------:R-:W0:Y:S01]  /*0ea0*/  MUFU.RSQ R0, -QNAN ;  /* 0xffc0000000007908 */ /* 0x000e220000001400 */
[----:B------:R-:W-:Y:S05]  /*0eb0*/  BRA `(.L_x_25) ;  /* 0x0000000000047947 */ /* 0x000fea0003800000 */
.L_x_17:
[----:B------:R-:W-:-:S07]  /*0ec0*/  FADD.FTZ R0, R0, R3 ;  /* 0x0000000300007221 */ /* 0x000fce0000010000 */
.L_x_25:
[----:B------:R-:W-:Y:S05]  /*0ed0*/  BSYNC.RECONVERGENT B1 ;  /* 0x0000000000017941 */ /* 0x000fea0003800200 */
.L_x_15:
[----:B------:R-:W-:Y:S01]  /*0ee0*/  MOV R12, R10 ;  /* 0x0000000a000c7202 */ /* 0x000fe20000000f00 */
[----:B------:R-:W-:-:S04]  /*0ef0*/  IMAD.MOV.U32 R13, RZ, RZ, 0x0 ;  /* 0x00000000ff0d7424 */ /* 0x000fc800078e00ff */
[----:B0-----:R-:W-:Y:S05]  /*0f00*/  RET.REL.NODEC R12 `(_Z14softmax_kernelPfPKfii) ;  /* 0xfffffff00c3c7950 */ /* 0x001fea0003c3ffff */
.L_x_26:
[----:B------:R-:W-:-:S00]  /*0f10*/  BRA `(.L_x_26) ;  /* 0xfffffffc00fc7947 */ /* 0x000fc0000383ffff */
[----:B------:R-:W-:-:S00]  /*0f20*/  NOP ;  /* 0x0000000000007918 */ /* 0x000fc00000000000 */
        /* <DEDUP_REMOVED lines=13> */
.L_x_27:


//--------------------- .nv.shared._Z14softmax_kernelPfPKfii --------------------------
	.section	.nv.shared._Z14softmax_kernelPfPKfii,"aw",@nobits
	.sectionflags	@""
	.align	16
	.zero		1024


//--------------------- .nv.shared.reserved.0     --------------------------
	.section	.nv.shared.reserved.0,"aw",@nobits
	.weak		__nv_reservedSMEM_offset_0_alias
	.size		__nv_reservedSMEM_offset_0_alias, 0, 64
	.other		__nv_reservedSMEM_offset_0_alias,@"STO_CUDA_RESERVED_SHARED STV_DEFAULT"
__nv_reservedSMEM_offset_0_alias:
	.zero		0
	.zero		64


//--------------------- .nv.constant0._Z14softmax_kernelPfPKfii --------------------------
	.section	.nv.constant0._Z14softmax_kernelPfPKfii,"a",@progbits
	.sectionflags	@""
	.align	4
.nv.constant0._Z14softmax_kernelPfPKfii:
	.zero		920


//--------------------- SYMBOLS --------------------------

	.type		.nv.reservedSmem.offset0,@object
	.size		.nv.reservedSmem.offset0,0x4
	.type		.nv.reservedSmem.cap,@object
	.size		.nv.reservedSmem.cap,0x4
